//
// Generated by NVIDIA NVVM Compiler
//
// Compiler Build ID: CL-36424714
// Cuda compilation tools, release 13.0, V13.0.88
// Based on NVVM 20.0.0
//

.version 9.0
.target sm_100
.address_size 64

	// .globl	_Z9vectorAddPiS_i
// _ZZ9vectorAddPiS_iE6shared has been demoted

.visible .entry _Z9vectorAddPiS_i(
	.param .u64 .ptr .align 1 _Z9vectorAddPiS_i_param_0,
	.param .u64 .ptr .align 1 _Z9vectorAddPiS_i_param_1,
	.param .u32 _Z9vectorAddPiS_i_param_2
)
{
	.reg .pred 	%p<9>;
	.reg .b32 	%r<66>;
	.reg .b64 	%rd<20>;
	// demoted variable
	.shared .align 4 .b8 _ZZ9vectorAddPiS_iE6shared[32];
	ld.param.u64 	%rd6, [_Z9vectorAddPiS_i_param_0];
	ld.param.u64 	%rd5, [_Z9vectorAddPiS_i_param_1];
	cvta.to.global.u64 	%rd1, %rd6;
	mov.u32 	%r1, %tid.x;
	setp.gt.u32 	%p1, %r1, 7;
	shl.b32 	%r26, %r1, 2;
	mov.u32 	%r27, _ZZ9vectorAddPiS_iE6shared;
	add.s32 	%r2, %r27, %r26;
	@%p1 bra 	$L__BB0_12;
	max.u32 	%r3, %r1, 2;
	add.s32 	%r62, %r3, -2;
	setp.gt.u32 	%p2, %r62, %r1;
	@%p2 bra 	$L__BB0_12;
	ld.shared.u32 	%r65, [%r2];
	sub.s32 	%r29, %r1, %r3;
	add.s32 	%r6, %r29, 3;
	and.b32  	%r7, %r6, 15;
	setp.eq.s32 	%p3, %r7, 0;
	@%p3 bra 	$L__BB0_11;
	and.b32  	%r8, %r6, 7;
	setp.lt.u32 	%p4, %r7, 8;
	@%p4 bra 	$L__BB0_5;
	mul.wide.u32 	%rd7, %r62, 4;
	add.s64 	%rd8, %rd1, %rd7;
	ld.global.u32 	%r31, [%rd8];
	add.s32 	%r32, %r65, %r31;
	add.s32 	%r33, %r3, -1;
	mul.wide.u32 	%rd9, %r33, 4;
	add.s64 	%rd10, %rd1, %rd9;
	ld.global.u32 	%r34, [%rd10];
	add.s32 	%r35, %r32, %r34;
	mul.wide.u32 	%rd11, %r3, 4;
	add.s64 	%rd12, %rd1, %rd11;
	ld.global.u32 	%r36, [%rd12];
	add.s32 	%r37, %r35, %r36;
	ld.global.u32 	%r38, [%rd12+4];
	add.s32 	%r39, %r37, %r38;
	ld.global.u32 	%r40, [%rd12+8];
	add.s32 	%r41, %r39, %r40;
	ld.global.u32 	%r42, [%rd12+12];
	add.s32 	%r43, %r41, %r42;
	ld.global.u32 	%r44, [%rd12+16];
	add.s32 	%r45, %r43, %r44;
	ld.global.u32 	%r46, [%rd12+20];
	add.s32 	%r65, %r45, %r46;
	add.s32 	%r62, %r3, 6;
$L__BB0_5:
	setp.eq.s32 	%p5, %r8, 0;
	@%p5 bra 	$L__BB0_11;
	and.b32  	%r14, %r6, 3;
	setp.lt.u32 	%p6, %r8, 4;
	@%p6 bra 	$L__BB0_8;
	mul.wide.u32 	%rd13, %r62, 4;
	add.s64 	%rd14, %rd1, %rd13;
	ld.global.u32 	%r48, [%rd14];
	add.s32 	%r49, %r65, %r48;
	ld.global.u32 	%r50, [%rd14+4];
	add.s32 	%r51, %r49, %r50;
	ld.global.u32 	%r52, [%rd14+8];
	add.s32 	%r53, %r51, %r52;
	ld.global.u32 	%r54, [%rd14+12];
	add.s32 	%r65, %r53, %r54;
	add.s32 	%r62, %r62, 4;
$L__BB0_8:
	setp.eq.s32 	%p7, %r14, 0;
	@%p7 bra 	$L__BB0_11;
	mul.wide.u32 	%rd15, %r62, 4;
	add.s64 	%rd19, %rd1, %rd15;
	neg.s32 	%r63, %r14;
$L__BB0_10:
	.pragma "nounroll";
	ld.global.u32 	%r55, [%rd19];
	add.s32 	%r65, %r65, %r55;
	add.s64 	%rd19, %rd19, 4;
	add.s32 	%r63, %r63, 1;
	setp.ne.s32 	%p8, %r63, 0;
	@%p8 bra 	$L__BB0_10;
$L__BB0_11:
	st.shared.u32 	[%r2], %r65;
$L__BB0_12:
	cvta.to.global.u64 	%rd16, %rd5;
	bar.sync 	0;
	ld.shared.u32 	%r56, [%r2];
	mul.wide.u32 	%rd17, %r1, 4;
	add.s64 	%rd18, %rd16, %rd17;
	st.global.u32 	[%rd18], %r56;
	ret;

}


// ===== COMPILED SASS (sm_100) =====

	.target	sm_100

	.elftype	@"ET_EXEC"


//--------------------- .note.nv.tkinfo           --------------------------
	.section	.note.nv.tkinfo,"",@"SHT_NOTE"
	.sectionflags	@"SHF_NOTE_NV_TKINFO"
	.tkinfo
        /*0018*/ 	.word	0x00000002
        /*0030*/ 	.string	""
        /*0030*/ 	.string	"ptxas"
        /*0030*/ 	.string	"Cuda compilation tools, release 13.0, V13.0.88"
        /*0030*/ 	.string	"Build cuda_13.0.r13.0/compiler.36424714_0"
        /*0030*/ 	.string	"-arch sm_100 -m 64 "



//--------------------- .note.nv.cuinfo           --------------------------
	.section	.note.nv.cuinfo,"",@"SHT_NOTE"
	.sectionflags	@"SHF_NOTE_NV_CUINFO"
        /*0018*/ 	.short	0x0002
        /*001a*/ 	.short	0x0064
        /*001c*/ 	.short	0x0082
	.zero		2


//--------------------- .nv.info                  --------------------------
	.section	.nv.info,"",@"SHT_CUDA_INFO"
	.align	4


	//----- nvinfo : EIATTR_REGCOUNT
	.align		4
        /*0000*/ 	.byte	0x04, 0x2f
        /*0002*/ 	.short	(.L_1 - .L_0)
	.align		4
.L_0:
        /*0004*/ 	.word	index@(_Z9vectorAddPiS_i)
        /*0008*/ 	.word	0x00000015


	//----- nvinfo : EIATTR_FRAME_SIZE
	.align		4
.L_1:
        /*000c*/ 	.byte	0x04, 0x11
        /*000e*/ 	.short	(.L_3 - .L_2)
	.align		4
.L_2:
        /*0010*/ 	.word	index@(_Z9vectorAddPiS_i)
        /*0014*/ 	.word	0x00000000


	//----- nvinfo : EIATTR_MIN_STACK_SIZE
	.align		4
.L_3:
        /*0018*/ 	.byte	0x04, 0x12
        /*001a*/ 	.short	(.L_5 - .L_4)
	.align		4
.L_4:
        /*001c*/ 	.word	index@(_Z9vectorAddPiS_i)
        /*0020*/ 	.word	0x00000000
.L_5:


//--------------------- .nv.compat                --------------------------
	.section	.nv.compat,"",@"SHT_CUDA_COMPAT_INFO"
	.align	4
        /*0000*/ 	.byte	0x02, 0x09, 0x00, 0x00, 0x02, 0x02, 0x01, 0x00, 0x02, 0x05, 0x05, 0x00, 0x03, 0x07, 0x01, 0x01
        /*0010*/ 	.byte	0x02, 0x03, 0x00, 0x00, 0x02, 0x06, 0x01, 0x00, 0x04, 0x0b, 0x08, 0x00, 0x09, 0x00, 0x00, 0x00
        /*0020*/ 	.byte	0x00, 0x00, 0x00, 0x00


//--------------------- .nv.info._Z9vectorAddPiS_i --------------------------
	.section	.nv.info._Z9vectorAddPiS_i,"",@"SHT_CUDA_INFO"
	.sectionflags	@""
	.align	4


	//----- nvinfo : EIATTR_CUDA_API_VERSION
	.align		4
        /*0000*/ 	.byte	0x04, 0x37
        /*0002*/ 	.short	(.L_7 - .L_6)
.L_6:
        /*0004*/ 	.word	0x00000082


	//----- nvinfo : EIATTR_KPARAM_INFO
	.align		4
.L_7:
        /*0008*/ 	.byte	0x04, 0x17
        /*000a*/ 	.short	(.L_9 - .L_8)
.L_8:
        /*000c*/ 	.word	0x00000000
        /*0010*/ 	.short	0x0002
        /*0012*/ 	.short	0x0010
        /*0014*/ 	.byte	0x00, 0xf0, 0x11, 0x00


	//----- nvinfo : EIATTR_KPARAM_INFO
	.align		4
.L_9:
        /*0018*/ 	.byte	0x04, 0x17
        /*001a*/ 	.short	(.L_11 - .L_10)
.L_10:
        /*001c*/ 	.word	0x00000000
        /*0020*/ 	.short	0x0001
        /*0022*/ 	.short	0x0008
        /*0024*/ 	.byte	0x00, 0xf5, 0x21, 0x00


	//----- nvinfo : EIATTR_KPARAM_INFO
	.align		4
.L_11:
        /*0028*/ 	.byte	0x04, 0x17
        /*002a*/ 	.short	(.L_13 - .L_12)
.L_12:
        /*002c*/ 	.word	0x00000000
        /*0030*/ 	.short	0x0000
        /*0032*/ 	.short	0x0000
        /*0034*/ 	.byte	0x00, 0xf5, 0x21, 0x00


	//----- nvinfo : EIATTR_SPARSE_MMA_MASK
	.align		4
.L_13:
        /*0038*/ 	.byte	0x03, 0x50
        /*003a*/ 	.short	0x0000


	//----- nvinfo : EIATTR_MAXREG_COUNT
	.align		4
        /*003c*/ 	.byte	0x03, 0x1b
        /*003e*/ 	.short	0x00ff


	//----- nvinfo : EIATTR_NUM_BARRIERS
	.align		4
        /*0040*/ 	.byte	0x02, 0x4c
        /*0042*/ 	.byte	0x01
	.zero		1


	//----- nvinfo : EIATTR_MERCURY_ISA_VERSION
	.align		4
        /*0044*/ 	.byte	0x03, 0x5f
        /*0046*/ 	.short	0x0101


	//----- nvinfo : EIATTR_VRC_CTA_INIT_COUNT
	.align		4
        /*0048*/ 	.byte	0x02, 0x4a
	.zero		1
	.zero		1


	//----- nvinfo : EIATTR_EXIT_INSTR_OFFSETS
	.align		4
        /*004c*/ 	.byte	0x04, 0x1c
        /*004e*/ 	.short	(.L_15 - .L_14)


	//   ....[0]....
.L_14:
        /*0050*/ 	.word	0x00000510


	//----- nvinfo : EIATTR_CRS_STACK_SIZE
	.align		4
.L_15:
        /*0054*/ 	.byte	0x04, 0x1e
        /*0056*/ 	.short	(.L_17 - .L_16)
.L_16:
        /*0058*/ 	.word	0x00000000


	//----- nvinfo : EIATTR_CBANK_PARAM_SIZE
	.align		4
.L_17:
        /*005c*/ 	.byte	0x03, 0x19
        /*005e*/ 	.short	0x0014


	//----- nvinfo : EIATTR_PARAM_CBANK
	.align		4
        /*0060*/ 	.byte	0x04, 0x0a
        /*0062*/ 	.short	(.L_19 - .L_18)
	.align		4
.L_18:
        /*0064*/ 	.word	index@(.nv.constant0._Z9vectorAddPiS_i)
        /*0068*/ 	.short	0x0380
        /*006a*/ 	.short	0x0014


	//----- nvinfo : EIATTR_SW_WAR
	.align		4
.L_19:
        /*006c*/ 	.byte	0x04, 0x36
        /*006e*/ 	.short	(.L_21 - .L_20)
.L_20:
        /*0070*/ 	.word	0x00000008
.L_21:


//--------------------- .nv.callgraph             --------------------------
	.section	.nv.callgraph,"",@"SHT_CUDA_CALLGRAPH"
	.align	4
	.sectionentsize	8
	.align		4
        /*0000*/ 	.word	0x00000000
	.align		4
        /*0004*/ 	.word	0xffffffff
	.align		4
        /*0008*/ 	.word	0x00000000
	.align		4
        /*000c*/ 	.word	0xfffffffe
	.align		4
        /*0010*/ 	.word	0x00000000
	.align		4
        /*0014*/ 	.word	0xfffffffd
	.align		4
        /*0018*/ 	.word	0x00000000
	.align		4
        /*001c*/ 	.word	0xfffffffc


//--------------------- .text._Z9vectorAddPiS_i   --------------------------
	.section	.text._Z9vectorAddPiS_i,"ax",@progbits
	.align	128
        .global         _Z9vectorAddPiS_i
        .type           _Z9vectorAddPiS_i,@function
        .size           _Z9vectorAddPiS_i,(.L_x_10 - _Z9vectorAddPiS_i)
        .other          _Z9vectorAddPiS_i,@"STO_CUDA_ENTRY STV_DEFAULT"
_Z9vectorAddPiS_i:
.text._Z9vectorAddPiS_i:
[----:B------:R-:W-:Y:S01]  /*0000*/  LDC R1, c[0x0][0x37c] ;  /* 0x0000df00ff017b82 */ /* 0x000fe20000000800 */
[----:B------:R-:W0:Y:S07]  /*0010*/  S2R R0, SR_TID.X ;  /* 0x0000000000007919 */ /* 0x000e2e0000002100 */
[----:B------:R-:W1:Y:S01]  /*0020*/  S2UR UR5, SR_CgaCtaId ;  /* 0x00000000000579c3 */ /* 0x000e620000008800 */
[----:B------:R-:W-:Y:S01]  /*0030*/  UMOV UR4, 0x400 ;  /* 0x0000040000047882 */ /* 0x000fe20000000000 */
[----:B------:R-:W2:Y:S01]  /*0040*/  LDCU.64 UR6, c[0x0][0x358] ;  /* 0x00006b00ff0677ac */ /* 0x000ea20008000a00 */
[----:B------:R-:W-:Y:S01]  /*0050*/  BSSY.RECONVERGENT B1, `(.L_x_0) ;  /* 0x0000046000017945 */ /* 0x000fe20003800200 */
[----:B-1----:R-:W-:Y:S01]  /*0060*/  ULEA UR4, UR5, UR4, 0x18 ;  /* 0x0000000405047291 */ /* 0x002fe2000f8ec0ff */
[----:B0-----:R-:W-:-:S05]  /*0070*/  ISETP.GT.U32.AND P0, PT, R0, 0x7, PT ;  /* 0x000000070000780c */ /* 0x001fca0003f04070 */
[----:B------:R-:W-:-:S08]  /*0080*/  LEA R2, R0, UR4, 0x2 ;  /* 0x0000000400027c11 */ /* 0x000fd0000f8e10ff */
[----:B--2---:R-:W-:Y:S05]  /*0090*/  @P0 BRA `(.L_x_1) ;  /* 0x0000000400040947 */ /* 0x004fea0003800000 */
[----:B------:R-:W-:-:S05]  /*00a0*/  VIMNMX.U32 R11, PT, PT, R0, 0x2, !PT ;  /* 0x00000002000b7848 */ /* 0x000fca0007fe0000 */
[----:B------:R-:W-:-:S05]  /*00b0*/  VIADD R5, R11, 0xfffffffe ;  /* 0xfffffffe0b057836 */ /* 0x000fca0000000000 */
[----:B------:R-:W-:-:S13]  /*00c0*/  ISETP.GT.U32.AND P0, PT, R5, R0, PT ;  /* 0x000000000500720c */ /* 0x000fda0003f04070 */
[----:B------:R-:W-:Y:S05]  /*00d0*/  @P0 BRA `(.L_x_1) ;  /* 0x0000000000f40947 */ /* 0x000fea0003800000 */
[----:B------:R0:W1:Y:S01]  /*00e0*/  LDS R3, [R2] ;  /* 0x0000000002037984 */ /* 0x0000620000000800 */
[----:B------:R-:W-:Y:S01]  /*00f0*/  IADD3 R10, PT, PT, R0, 0x3, -R11 ;  /* 0x00000003000a7810 */ /* 0x000fe20007ffe80b */
[----:B------:R-:W-:Y:S03]  /*0100*/  BSSY.RECONVERGENT B0, `(.L_x_2) ;  /* 0x0000039000007945 */ /* 0x000fe60003800200 */
[----:B------:R-:W-:-:S13]  /*0110*/  LOP3.LUT P0, R4, R10, 0xf, RZ, 0xc0, !PT ;  /* 0x0000000f0a047812 */ /* 0x000fda000780c0ff */
[----:B0-----:R-:W-:Y:S05]  /*0120*/  @!P0 BRA `(.L_x_3) ;  /* 0x0000000000d88947 */ /* 0x001fea0003800000 */
[----:B------:R-:W-:Y:S01]  /*0130*/  ISETP.GE.U32.AND P0, PT, R4, 0x8, PT ;  /* 0x000000080400780c */ /* 0x000fe20003f06070 */
[----:B------:R-:W-:Y:S01]  /*0140*/  BSSY.RECONVERGENT B2, `(.L_x_4) ;  /* 0x0000017000027945 */ /* 0x000fe20003800200 */
[----:B------:R-:W-:Y:S01]  /*0150*/  LOP3.LUT R18, R10, 0x7, RZ, 0xc0, !PT ;  /* 0x000000070a127812 */ /* 0x000fe200078ec0ff */
[----:B------:R-:W-:-:S03]  /*0160*/  IMAD.MOV.U32 R7, RZ, RZ, R5 ;  /* 0x000000ffff077224 */ /* 0x000fc600078e0005 */
[----:B------:R-:W-:-:S07]  /*0170*/  ISETP.NE.AND P1, PT, R18, RZ, PT ;  /* 0x000000ff1200720c */ /* 0x000fce0003f25270 */
[----:B------:R-:W-:Y:S06]  /*0180*/  @!P0 BRA `(.L_x_5) ;  /* 0x0000000000488947 */ /* 0x000fec0003800000 */
[----:B------:R-:W0:Y:S01]  /*0190*/  LDC.64 R4, c[0x0][0x380] ;  /* 0x0000e000ff047b82 */ /* 0x000e220000000a00 */
[----:B------:R-:W-:Y:S02]  /*01a0*/  VIADD R9, R11, 0xffffffff ;  /* 0xffffffff0b097836 */ /* 0x000fe40000000000 */
[----:B0-----:R-:W-:-:S04]  /*01b0*/  IMAD.WIDE.U32 R6, R7, 0x4, R4 ;  /* 0x0000000407067825 */ /* 0x001fc800078e0004 */
[--C-:B------:R-:W-:Y:S02]  /*01c0*/  IMAD.WIDE.U32 R8, R9, 0x4, R4.reuse ;  /* 0x0000000409087825 */ /* 0x100fe400078e0004 */
[----:B------:R0:W1:Y:S02]  /*01d0*/  LDG.E R6, desc[UR6][R6.64] ;  /* 0x0000000606067981 */ /* 0x000064000c1e1900 */
[C---:B------:R-:W-:Y:S02]  /*01e0*/  IMAD.WIDE.U32 R4, R11.reuse, 0x4, R4 ;  /* 0x000000040b047825 */ /* 0x040fe400078e0004 */
[----:B------:R-:W1:Y:S04]  /*01f0*/  LDG.E R8, desc[UR6][R8.64] ;  /* 0x0000000608087981 */ /* 0x000e68000c1e1900 */
[----:B------:R-:W2:Y:S04]  /*0200*/  LDG.E R12, desc[UR6][R4.64] ;  /* 0x00000006040c7981 */ /* 0x000ea8000c1e1900 */
[----:B------:R-:W2:Y:S04]  /*0210*/  LDG.E R13, desc[UR6][R4.64+0x4] ;  /* 0x00000406040d7981 */ /* 0x000ea8000c1e1900 */
[----:B------:R-:W3:Y:S04]  /*0220*/  LDG.E R14, desc[UR6][R4.64+0x8] ;  /* 0x00000806040e7981 */ /* 0x000ee8000c1e1900 */
[----:B------:R-:W3:Y:S04]  /*0230*/  LDG.E R15, desc[UR6][R4.64+0xc] ;  /* 0x00000c06040f7981 */ /* 0x000ee8000c1e1900 */
[----:B------:R-:W4:Y:S04]  /*0240*/  LDG.E R16, desc[UR6][R4.64+0x10] ;  /* 0x0000100604107981 */ /* 0x000f28000c1e1900 */
[----:B------:R-:W4:Y:S01]  /*0250*/  LDG.E R17, desc[UR6][R4.64+0x14] ;  /* 0x0000140604117981 */ /* 0x000f22000c1e1900 */
[----:B0-----:R-:W-:Y:S01]  /*0260*/  VIADD R7, R11, 0x6 ;  /* 0x000000060b077836 */ /* 0x001fe20000000000 */
[----:B-1----:R-:W-:-:S04]  /*0270*/  IADD3 R3, PT, PT, R8, R3, R6 ;  /* 0x0000000308037210 */ /* 0x002fc80007ffe006 */
[----:B--2---:R-:W-:-:S04]  /*0280*/  IADD3 R3, PT, PT, R13, R3, R12 ;  /* 0x000000030d037210 */ /* 0x004fc80007ffe00c */
[----:B---3--:R-:W-:-:S04]  /*0290*/  IADD3 R3, PT, PT, R15, R3, R14 ;  /* 0x000000030f037210 */ /* 0x008fc80007ffe00e */
[----:B----4-:R-:W-:-:S07]  /*02a0*/  IADD3 R3, PT, PT, R17, R3, R16 ;  /* 0x0000000311037210 */ /* 0x010fce0007ffe010 */
.L_x_5:
[----:B------:R-:W-:Y:S05]  /*02b0*/  BSYNC.RECONVERGENT B2 ;  /* 0x0000000000027941 */ /* 0x000fea0003800200 */
.L_x_4:
[----:B------:R-:W-:Y:S05]  /*02c0*/  @!P1 BRA `(.L_x_3) ;  /* 0x0000000000709947 */ /* 0x000fea0003800000 */
[----:B------:R-:W-:Y:S01]  /*02d0*/  ISETP.GE.U32.AND P0, PT, R18, 0x4, PT ;  /* 0x000000041200780c */ /* 0x000fe20003f06070 */
[----:B------:R-:W-:Y:S01]  /*02e0*/  BSSY.RECONVERGENT B2, `(.L_x_6) ;  /* 0x000000d000027945 */ /* 0x000fe20003800200 */
[----:B------:R-:W-:-:S04]  /*02f0*/  LOP3.LUT R10, R10, 0x3, RZ, 0xc0, !PT ;  /* 0x000000030a0a7812 */ /* 0x000fc800078ec0ff */
[----:B------:R-:W-:-:S07]  /*0300*/  ISETP.NE.AND P1, PT, R10, RZ, PT ;  /* 0x000000ff0a00720c */ /* 0x000fce0003f25270 */
[----:B------:R-:W-:Y:S06]  /*0310*/  @!P0 BRA `(.L_x_7) ;  /* 0x0000000000248947 */ /* 0x000fec0003800000 */
[----:B------:R-:W0:Y:S02]  /*0320*/  LDC.64 R4, c[0x0][0x380] ;  /* 0x0000e000ff047b82 */ /* 0x000e240000000a00 */
[----:B0-----:R-:W-:-:S05]  /*0330*/  IMAD.WIDE.U32 R4, R7, 0x4, R4 ;  /* 0x0000000407047825 */ /* 0x001fca00078e0004 */
[----:B------:R-:W1:Y:S04]  /*0340*/  LDG.E R11, desc[UR6][R4.64] ;  /* 0x00000006040b7981 */ /* 0x000e68000c1e1900 */
[----:B------:R-:W1:Y:S04]  /*0350*/  LDG.E R6, desc[UR6][R4.64+0x4] ;  /* 0x0000040604067981 */ /* 0x000e68000c1e1900 */
[----:B------:R-:W2:Y:S04]  /*0360*/  LDG.E R8, desc[UR6][R4.64+0x8] ;  /* 0x0000080604087981 */ /* 0x000ea8000c1e1900 */
[----:B------:R-:W2:Y:S01]  /*0370*/  LDG.E R9, desc[UR6][R4.64+0xc] ;  /* 0x00000c0604097981 */ /* 0x000ea2000c1e1900 */
[----:B------:R-:W-:Y:S01]  /*0380*/  VIADD R7, R7, 0x4 ;  /* 0x0000000407077836 */ /* 0x000fe20000000000 */
[----:B-1----:R-:W-:-:S04]  /*0390*/  IADD3 R3, PT, PT, R6, R3, R11 ;  /* 0x0000000306037210 */ /* 0x002fc80007ffe00b */
[----:B--2---:R-:W-:-:S07]  /*03a0*/  IADD3 R3, PT, PT, R9, R3, R8 ;  /* 0x0000000309037210 */ /* 0x004fce0007ffe008 */
.L_x_7:
[----:B------:R-:W-:Y:S05]  /*03b0*/  BSYNC.RECONVERGENT B2 ;  /* 0x0000000000027941 */ /* 0x000fea0003800200 */
.L_x_6:
[----:B------:R-:W-:Y:S05]  /*03c0*/  @!P1 BRA `(.L_x_3) ;  /* 0x0000000000309947 */ /* 0x000fea0003800000 */
[----:B------:R-:W0:Y:S01]  /*03d0*/  LDC.64 R4, c[0x0][0x380] ;  /* 0x0000e000ff047b82 */ /* 0x000e220000000a00 */
[----:B------:R-:W-:Y:S02]  /*03e0*/  IMAD.MOV R10, RZ, RZ, -R10 ;  /* 0x000000ffff0a7224 */ /* 0x000fe400078e0a0a */
[----:B0-----:R-:W-:-:S04]  /*03f0*/  IMAD.WIDE.U32 R4, R7, 0x4, R4 ;  /* 0x0000000407047825 */ /* 0x001fc800078e0004 */
[----:B------:R-:W-:-:S07]  /*0400*/  IMAD.MOV.U32 R6, RZ, RZ, R4 ;  /* 0x000000ffff067224 */ /* 0x000fce00078e0004 */
.L_x_8:
[----:B------:R-:W-:-:S06]  /*0410*/  IMAD.MOV.U32 R4, RZ, RZ, R6 ;  /* 0x000000ffff047224 */ /* 0x000fcc00078e0006 */
[----:B------:R0:W1:Y:S01]  /*0420*/  LDG.E R4, desc[UR6][R4.64] ;  /* 0x0000000604047981 */ /* 0x000062000c1e1900 */
[----:B------:R-:W-:Y:S01]  /*0430*/  VIADD R10, R10, 0x1 ;  /* 0x000000010a0a7836 */ /* 0x000fe20000000000 */
[----:B------:R-:W-:-:S04]  /*0440*/  IADD3 R6, P1, PT, R6, 0x4, RZ ;  /* 0x0000000406067810 */ /* 0x000fc80007f3e0ff */
[----:B------:R-:W-:Y:S01]  /*0450*/  ISETP.NE.AND P0, PT, R10, RZ, PT ;  /* 0x000000ff0a00720c */ /* 0x000fe20003f05270 */
[----:B0-----:R-:W-:Y:S02]  /*0460*/  IMAD.X R5, RZ, RZ, R5, P1 ;  /* 0x000000ffff057224 */ /* 0x001fe400008e0605 */
[----:B-1----:R-:W-:-:S10]  /*0470*/  IMAD.IADD R3, R4, 0x1, R3 ;  /* 0x0000000104037824 */ /* 0x002fd400078e0203 */
[----:B------:R-:W-:Y:S05]  /*0480*/  @P0 BRA `(.L_x_8) ;  /* 0xfffffffc00e00947 */ /* 0x000fea000383ffff */
.L_x_3:
[----:B------:R-:W-:Y:S05]  /*0490*/  BSYNC.RECONVERGENT B0 ;  /* 0x0000000000007941 */ /* 0x000fea0003800200 */
.L_x_2:
[----:B-1----:R0:W-:Y:S02]  /*04a0*/  STS [R2], R3 ;  /* 0x0000000302007388 */ /* 0x0021e40000000800 */
.L_x_1:
[----:B------:R-:W-:Y:S05]  /*04b0*/  BSYNC.RECONVERGENT B1 ;  /* 0x0000000000017941 */ /* 0x000fea0003800200 */
.L_x_0:
[----:B------:R-:W-:Y:S08]  /*04c0*/  BAR.SYNC.DEFER_BLOCKING 0x0 ;  /* 0x0000000000007b1d */ /* 0x000ff00000010000 */
[----:B------:R-:W1:Y:S01]  /*04d0*/  LDC.64 R4, c[0x0][0x388] ;  /* 0x0000e200ff047b82 */ /* 0x000e620000000a00 */
[----:B0-----:R-:W0:Y:S01]  /*04e0*/  LDS R3, [R2] ;  /* 0x0000000002037984 */ /* 0x001e220000000800 */
[----:B-1----:R-:W-:-:S05]  /*04f0*/  IMAD.WIDE.U32 R4, R0, 0x4, R4 ;  /* 0x0000000400047825 */ /* 0x002fca00078e0004 */
[----:B0-----:R-:W-:Y:S01]  /*0500*/  STG.E desc[UR6][R4.64], R3 ;  /* 0x0000000304007986 */ /* 0x001fe2000c101906 */
[----:B------:R-:W-:Y:S05]  /*0510*/  EXIT ;  /* 0x000000000000794d */ /* 0x000fea0003800000 */
.L_x_9:
[----:B------:R-:W-:-:S00]  /*0520*/  BRA `(.L_x_9) ;  /* 0xfffffffc00fc7947 */ /* 0x000fc0000383ffff */
[----:B------:R-:W-:-:S00]  /*0530*/  NOP ;  /* 0x0000000000007918 */ /* 0x000fc00000000000 */
        /* <DEDUP_REMOVED lines=12> */
.L_x_10:


//--------------------- .nv.shared._Z9vectorAddPiS_i --------------------------
	.section	.nv.shared._Z9vectorAddPiS_i,"aw",@nobits
	.sectionflags	@""
	.align	4
.nv.shared._Z9vectorAddPiS_i:
	.zero		1056


//--------------------- .nv.shared.reserved.0     --------------------------
	.section	.nv.shared.reserved.0,"aw",@nobits
	.weak		__nv_reservedSMEM_offset_0_alias
	.size		__nv_reservedSMEM_offset_0_alias, 0, 64
	.other		__nv_reservedSMEM_offset_0_alias,@"STO_CUDA_RESERVED_SHARED STV_DEFAULT"
__nv_reservedSMEM_offset_0_alias:
	.zero		0
	.zero		64


//--------------------- .nv.constant0._Z9vectorAddPiS_i --------------------------
	.section	.nv.constant0._Z9vectorAddPiS_i,"a",@progbits
	.sectionflags	@""
	.align	4
.nv.constant0._Z9vectorAddPiS_i:
	.zero		916


//--------------------- SYMBOLS --------------------------

	.type		.nv.reservedSmem.offset0,@object
	.size		.nv.reservedSmem.offset0,0x4
	.type		.nv.reservedSmem.cap,@object
	.size		.nv.reservedSmem.cap,0x4
